	.headerflags	@"EF_CUDA_TEXMODE_UNIFIED EF_CUDA_64BIT_ADDRESS EF_CUDA_ACCELERATORS EF_CUDA_SM90 EF_CUDA_VIRTUAL_SM(EF_CUDA_SM90)"
	.elftype	@"ET_EXEC"


//--------------------- .nv.info                  --------------------------
	.section	.nv.info,"",@"SHT_CUDA_INFO"
	.align	4


	//----- nvinfo : EIATTR_REGCOUNT
	.align		4
        /*0000*/ 	.byte	0x04, 0x2f
        /*0002*/ 	.short	(.L_3 - .L_2)
	.align		4
.L_2:
        /*0004*/ 	.word	index@(triton_poi_fused__native_batch_norm_legit_no_training_relu_8)
        /*0008*/ 	.word	0x00000020


	//----- nvinfo : EIATTR_MIN_STACK_SIZE
	.align		4
.L_3:
        /*000c*/ 	.byte	0x04, 0x12
        /*000e*/ 	.short	(.L_5 - .L_4)
	.align		4
.L_4:
        /*0010*/ 	.word	index@(triton_poi_fused__native_batch_norm_legit_no_training_relu_8)
        /*0014*/ 	.word	0x00000000


	//----- nvinfo : EIATTR_FRAME_SIZE
	.align		4
.L_5:
        /*0018*/ 	.byte	0x04, 0x11
        /*001a*/ 	.short	(.L_7 - .L_6)
	.align		4
.L_6:
        /*001c*/ 	.word	index@(triton_poi_fused__native_batch_norm_legit_no_training_relu_8)
        /*0020*/ 	.word	0x00000000


	//----- nvinfo : EIATTR_MIN_STACK_SIZE
	.align		4
.L_7:
        /*0024*/ 	.byte	0x04, 0x12
        /*0026*/ 	.short	(.L_9 - .L_8)
	.align		4
.L_8:
        /*0028*/ 	.word	index@(triton_poi_fused__native_batch_norm_legit_no_training_relu_8)
        /*002c*/ 	.word	0x00000000
.L_9:


//--------------------- .nv.info.triton_poi_fused__native_batch_norm_legit_no_training_relu_8 --------------------------
	.section	.nv.info.triton_poi_fused__native_batch_norm_legit_no_training_relu_8,"",@"SHT_CUDA_INFO"
	.sectionflags	@""
	.align	4


	//----- nvinfo : EIATTR_CUDA_API_VERSION
	.align		4
        /*0000*/ 	.byte	0x04, 0x37
        /*0002*/ 	.short	(.L_11 - .L_10)
.L_10:
        /*0004*/ 	.word	0x0000007c


	//----- nvinfo : EIATTR_KPARAM_INFO
	.align		4
.L_11:
        /*0008*/ 	.byte	0x04, 0x17
        /*000a*/ 	.short	(.L_13 - .L_12)
.L_12:
        /*000c*/ 	.word	0x00000000
        /*0010*/ 	.short	0x0006
        /*0012*/ 	.short	0x0030
        /*0014*/ 	.byte	0x00, 0xf0, 0x11, 0x00


	//----- nvinfo : EIATTR_KPARAM_INFO
	.align		4
.L_13:
        /*0018*/ 	.byte	0x04, 0x17
        /*001a*/ 	.short	(.L_15 - .L_14)
.L_14:
        /*001c*/ 	.word	0x00000000
        /*0020*/ 	.short	0x0005
        /*0022*/ 	.short	0x0028
        /*0024*/ 	.byte	0x00, 0xf4, 0x21, 0x00


	//----- nvinfo : EIATTR_KPARAM_INFO
	.align		4
.L_15:
        /*0028*/ 	.byte	0x04, 0x17
        /*002a*/ 	.short	(.L_17 - .L_16)
.L_16:
        /*002c*/ 	.word	0x00000000
        /*0030*/ 	.short	0x0004
        /*0032*/ 	.short	0x0020
        /*0034*/ 	.byte	0x00, 0xf4, 0x21, 0x00


	//----- nvinfo : EIATTR_KPARAM_INFO
	.align		4
.L_17:
        /*0038*/ 	.byte	0x04, 0x17
        /*003a*/ 	.short	(.L_19 - .L_18)
.L_18:
        /*003c*/ 	.word	0x00000000
        /*0040*/ 	.short	0x0003
        /*0042*/ 	.short	0x0018
        /*0044*/ 	.byte	0x00, 0xf4, 0x21, 0x00


	//----- nvinfo : EIATTR_KPARAM_INFO
	.align		4
.L_19:
        /*0048*/ 	.byte	0x04, 0x17
        /*004a*/ 	.short	(.L_21 - .L_20)
.L_20:
        /*004c*/ 	.word	0x00000000
        /*0050*/ 	.short	0x0002
        /*0052*/ 	.short	0x0010
        /*0054*/ 	.byte	0x00, 0xf4, 0x21, 0x00


	//----- nvinfo : EIATTR_KPARAM_INFO
	.align		4
.L_21:
        /*0058*/ 	.byte	0x04, 0x17
        /*005a*/ 	.short	(.L_23 - .L_22)
.L_22:
        /*005c*/ 	.word	0x00000000
        /*0060*/ 	.short	0x0001
        /*0062*/ 	.short	0x0008
        /*0064*/ 	.byte	0x00, 0xf4, 0x21, 0x00


	//----- nvinfo : EIATTR_KPARAM_INFO
	.align		4
.L_23:
        /*0068*/ 	.byte	0x04, 0x17
        /*006a*/ 	.short	(.L_25 - .L_24)
.L_24:
        /*006c*/ 	.word	0x00000000
        /*0070*/ 	.short	0x0000
        /*0072*/ 	.short	0x0000
        /*0074*/ 	.byte	0x00, 0xf4, 0x21, 0x00


	//----- nvinfo : EIATTR_SPARSE_MMA_MASK
	.align		4
.L_25:
        /*0078*/ 	.byte	0x03, 0x50
        /*007a*/ 	.short	0x0000


	//----- nvinfo : EIATTR_MAXREG_COUNT
	.align		4
        /*007c*/ 	.byte	0x03, 0x1b
        /*007e*/ 	.short	0x00ff


	//----- nvinfo : EIATTR_EXIT_INSTR_OFFSETS
	.align		4
        /*0080*/ 	.byte	0x04, 0x1c
        /*0082*/ 	.short	(.L_27 - .L_26)


	//   ....[0]....
.L_26:
        /*0084*/ 	.word	0x00000710


	//----- nvinfo : EIATTR_REQNTID
	.align		4
.L_27:
        /*0088*/ 	.byte	0x04, 0x10
        /*008a*/ 	.short	(.L_29 - .L_28)
.L_28:
        /*008c*/ 	.word	0x00000080
        /*0090*/ 	.word	0x00000001
        /*0094*/ 	.word	0x00000001


	//----- nvinfo : EIATTR_CBANK_PARAM_SIZE
	.align		4
.L_29:
        /*0098*/ 	.byte	0x03, 0x19
        /*009a*/ 	.short	0x0034


	//----- nvinfo : EIATTR_PARAM_CBANK
	.align		4
        /*009c*/ 	.byte	0x04, 0x0a
        /*009e*/ 	.short	(.L_31 - .L_30)
	.align		4
.L_30:
        /*00a0*/ 	.word	index@(.nv.constant0.triton_poi_fused__native_batch_norm_legit_no_training_relu_8)
        /*00a4*/ 	.short	0x0210
        /*00a6*/ 	.short	0x0034


	//----- nvinfo : EIATTR_SW_WAR
	.align		4
.L_31:
        /*00a8*/ 	.byte	0x04, 0x36
        /*00aa*/ 	.short	(.L_33 - .L_32)
.L_32:
        /*00ac*/ 	.word	0x00000008
.L_33:


//--------------------- .nv.callgraph             --------------------------
	.section	.nv.callgraph,"",@"SHT_CUDA_CALLGRAPH"
	.align	4
	.sectionentsize	8
	.align		4
        /*0000*/ 	.word	0x00000000
	.align		4
        /*0004*/ 	.word	0xffffffff
	.align		4
        /*0008*/ 	.word	0x00000000
	.align		4
        /*000c*/ 	.word	0xfffffffe
	.align		4
        /*0010*/ 	.word	0x00000000
	.align		4
        /*0014*/ 	.word	0xfffffffd
	.align		4
        /*0018*/ 	.word	0x00000000
	.align		4
        /*001c*/ 	.word	0xfffffffc


//--------------------- .nv.constant4             --------------------------
	.section	.nv.constant4,"a",@progbits
	.align	8
	.align		8
.nv.constant4:
        /*0000*/ 	.dword	_$_str
	.align		8
        /*0008*/ 	.dword	_$_str_$_2


//--------------------- .text.triton_poi_fused__native_batch_norm_legit_no_training_relu_8 --------------------------
	.section	.text.triton_poi_fused__native_batch_norm_legit_no_training_relu_8,"ax",@progbits
	.align	128
        .global         triton_poi_fused__native_batch_norm_legit_no_training_relu_8
        .type           triton_poi_fused__native_batch_norm_legit_no_training_relu_8,@function
        .size           triton_poi_fused__native_batch_norm_legit_no_training_relu_8,(.L_x_1 - triton_poi_fused__native_batch_norm_legit_no_training_relu_8)
        .other          triton_poi_fused__native_batch_norm_legit_no_training_relu_8,@"STO_CUDA_ENTRY STV_DEFAULT"
triton_poi_fused__native_batch_norm_legit_no_training_relu_8:
.text.triton_poi_fused__native_batch_norm_legit_no_training_relu_8:
[----:B------:R-:W-:Y:S01]  /*0000*/  LDC R1, c[0x0][0x28] ;  /* 0x00000a00ff017b82 */ /* 0x000fe20000000800 */
[----:B------:R-:W1:Y:S07]  /*0010*/  S2R R0, SR_TID.X ;  /* 0x0000000000007919 */ /* 0x000e6e0000002100 */
[----:B------:R-:W2:Y:S01]  /*0020*/  LDC.64 R4, c[0x0][0x220] ;  /* 0x00008800ff047b82 */ /* 0x000ea20000000a00 */
[----:B------:R-:W-:Y:S01]  /*0030*/  ULDC.64 UR4, c[0x0][0x208] ;  /* 0x0000820000047ab9 */ /* 0x000fe20000000a00 */
[----:B------:R-:W3:Y:S06]  /*0040*/  S2R R7, SR_CTAID.X ;  /* 0x0000000000077919 */ /* 0x000eec0000002500 */
[----:B------:R-:W4:Y:S08]  /*0050*/  LDC.64 R12, c[0x0][0x218] ;  /* 0x00008600ff0c7b82 */ /* 0x000f300000000a00 */
[----:B------:R-:W5:Y:S08]  /*0060*/  LDC.64 R22, c[0x0][0x210] ;  /* 0x00008400ff167b82 */ /* 0x000f700000000a00 */
[----:B------:R-:W5:Y:S01]  /*0070*/  LDC.64 R20, c[0x0][0x228] ;  /* 0x00008a00ff147b82 */ /* 0x000f620000000a00 */
[----:B-1----:R-:W-:-:S07]  /*0080*/  SHF.L.U32 R0, R0, 0x2, RZ ;  /* 0x0000000200007819 */ /* 0x002fce00000006ff */
[----:B------:R-:W1:Y:S01]  /*0090*/  LDC.64 R24, c[0x0][0x230] ;  /* 0x00008c00ff187b82 */ /* 0x000e620000000a00 */
[----:B---3--:R-:W-:Y:S02]  /*00a0*/  SHF.R.S32.HI R3, RZ, 0x15, R7 ;  /* 0x00000015ff037819 */ /* 0x008fe40000011407 */
[----:B------:R-:W-:Y:S02]  /*00b0*/  LOP3.LUT R0, R0, 0x1fc, RZ, 0xc0, !PT ;  /* 0x000001fc00007812 */ /* 0x000fe400078ec0ff */
[----:B------:R-:W-:Y:S02]  /*00c0*/  SGXT R3, R3, 0x1 ;  /* 0x000000010303781a */ /* 0x000fe40000000200 */
[----:B------:R-:W-:-:S04]  /*00d0*/  LEA R0, R7, R0, 0xa ;  /* 0x0000000007007211 */ /* 0x000fc800078e50ff */
[----:B------:R-:W-:-:S04]  /*00e0*/  LEA.HI R3, R3, R0, RZ, 0x8 ;  /* 0x0000000003037211 */ /* 0x000fc800078f40ff */
[----:B------:R-:W-:-:S04]  /*00f0*/  LOP3.LUT R3, R3, 0xffffff00, RZ, 0xc0, !PT ;  /* 0xffffff0003037812 */ /* 0x000fc800078ec0ff */
[----:B------:R-:W-:-:S05]  /*0100*/  IADD3 R3, R0, -R3, RZ ;  /* 0x8000000300037210 */ /* 0x000fca0007ffe0ff */
[----:B--2---:R-:W-:-:S06]  /*0110*/  IMAD.WIDE R4, R3, 0x4, R4 ;  /* 0x0000000403047825 */ /* 0x004fcc00078e0204 */
[----:B------:R-:W2:Y:S01]  /*0120*/  LDG.E.EL.128 R4, desc[UR4][R4.64] ;  /* 0x0000000404047981 */ /* 0x000ea2000c2e1d00 */
[----:B----4-:R-:W-:-:S04]  /*0130*/  IMAD.WIDE R12, R3, 0x4, R12 ;  /* 0x00000004030c7825 */ /* 0x010fc800078e020c */
[----:B-----5:R-:W-:Y:S02]  /*0140*/  IMAD.WIDE R22, R0, 0x4, R22 ;  /* 0x0000000400167825 */ /* 0x020fe400078e0216 */
[----:B------:R-:W3:Y:S02]  /*0150*/  LDG.E.EL.128 R12, desc[UR4][R12.64] ;  /* 0x000000040c0c7981 */ /* 0x000ee4000c2e1d00 */
[C---:B0-----:R-:W-:Y:S02]  /*0160*/  IMAD.WIDE R20, R3.reuse, 0x4, R20 ;  /* 0x0000000403147825 */ /* 0x041fe400078e0214 */
[----:B------:R-:W3:Y:S02]  /*0170*/  LDG.E.128 R16, desc[UR4][R22.64+0x800] ;  /* 0x0008000416107981 */ /* 0x000ee4000c1e1d00 */
[----:B-1----:R-:W-:-:S04]  /*0180*/  IMAD.WIDE R24, R3, 0x4, R24 ;  /* 0x0000000403187825 */ /* 0x002fc800078e0218 */
[----:B--2---:R-:W-:Y:S01]  /*0190*/  FADD R6, R6, 9.9999997473787516356e-06 ;  /* 0x3727c5ac06067421 */ /* 0x004fe20000000000 */
[----:B------:R-:W-:Y:S01]  /*01a0*/  FADD R2, R4, 9.9999997473787516356e-06 ;  /* 0x3727c5ac04027421 */ /* 0x000fe20000000000 */
[----:B------:R-:W-:-:S03]  /*01b0*/  FADD R8, R5, 9.9999997473787516356e-06 ;  /* 0x3727c5ac05087421 */ /* 0x000fc60000000000 */
[----:B------:R-:W0:Y:S08]  /*01c0*/  MUFU.SQRT R26, R2 ;  /* 0x00000002001a7308 */ /* 0x000e300000002000 */
[----:B------:R-:W1:Y:S01]  /*01d0*/  MUFU.SQRT R6, R6 ;  /* 0x0000000600067308 */ /* 0x000e620000002000 */
[----:B0-----:R-:W-:-:S07]  /*01e0*/  FSETP.GT.AND P0, PT, R26, 8.50705917302346158658e+37, PT ;  /* 0x7e8000001a00780b */ /* 0x001fce0003f04000 */
[----:B------:R0:W2:Y:S01]  /*01f0*/  MUFU.SQRT R27, R8 ;  /* 0x00000008001b7308 */ /* 0x0000a20000002000 */
[----:B------:R-:W-:Y:S02]  /*0200*/  FSETP.GEU.AND P3, PT, R26, 1.175494350822287508e-38, PT ;  /* 0x008000001a00780b */ /* 0x000fe40003f6e000 */
[C---:B-1----:R-:W-:Y:S02]  /*0210*/  FSETP.GT.AND P2, PT, R6.reuse, 8.50705917302346158658e+37, PT ;  /* 0x7e8000000600780b */ /* 0x042fe40003f44000 */
[----:B------:R-:W-:Y:S01]  /*0220*/  FSETP.GEU.AND P5, PT, R6, 1.175494350822287508e-38, PT ;  /* 0x008000000600780b */ /* 0x000fe20003fae000 */
[----:B------:R-:W-:Y:S01]  /*0230*/  HFMA2.MMA R2, -RZ, RZ, 1.625, 0 ;  /* 0x3e800000ff027435 */ /* 0x000fe200000001ff */
[----:B0-----:R-:W4:Y:S01]  /*0240*/  LDG.E.128 R8, desc[UR4][R22.64] ;  /* 0x0000000416087981 */ /* 0x001f22000c1e1d00 */
[----:B------:R-:W-:Y:S01]  /*0250*/  @P0 FMUL R26, R26, 0.25 ;  /* 0x3e8000001a1a0820 */ /* 0x000fe20000400000 */
[----:B--2---:R-:W-:-:S05]  /*0260*/  FSETP.GT.AND P1, PT, R27, 8.50705917302346158658e+37, PT ;  /* 0x7e8000001b00780b */ /* 0x004fca0003f24000 */
[----:B------:R-:W-:Y:S01]  /*0270*/  @!P3 FMUL R26, R26, 16777216 ;  /* 0x4b8000001a1ab820 */ /* 0x000fe20000400000 */
[C---:B------:R-:W-:Y:S01]  /*0280*/  FSETP.GEU.AND P4, PT, R27.reuse, 1.175494350822287508e-38, PT ;  /* 0x008000001b00780b */ /* 0x040fe20003f8e000 */
[----:B------:R-:W-:Y:S02]  /*0290*/  @P2 FMUL R6, R6, 0.25 ;  /* 0x3e80000006062820 */ /* 0x000fe40000400000 */
[----:B------:R0:W1:Y:S01]  /*02a0*/  MUFU.RCP R5, R26 ;  /* 0x0000001a00057308 */ /* 0x0000620000001000 */
[----:B------:R-:W2:Y:S01]  /*02b0*/  LDG.E.EL.128 R20, desc[UR4][R20.64] ;  /* 0x0000000414147981 */ /* 0x000ea2000c2e1d00 */
[----:B------:R-:W-:Y:S02]  /*02c0*/  @!P5 FMUL R6, R6, 16777216 ;  /* 0x4b8000000606d820 */ /* 0x000fe40000400000 */
[----:B------:R-:W-:-:S04]  /*02d0*/  @P1 FMUL R27, R27, 0.25 ;  /* 0x3e8000001b1b1820 */ /* 0x000fc80000400000 */
[----:B------:R-:W5:Y:S02]  /*02e0*/  MUFU.RCP R6, R6 ;  /* 0x0000000600067308 */ /* 0x000f640000001000 */
[----:B------:R-:W-:Y:S01]  /*02f0*/  @!P4 FMUL R27, R27, 16777216 ;  /* 0x4b8000001b1bc820 */ /* 0x000fe20000400000 */
[----:B0-----:R-:W-:-:S05]  /*0300*/  FSEL R26, R2, 1, P0 ;  /* 0x3f800000021a7808 */ /* 0x001fca0000000000 */
[----:B------:R0:W-:Y:S01]  /*0310*/  MUFU.RCP R4, R27 ;  /* 0x0000001b00047308 */ /* 0x0001e20000001000 */
[----:B------:R-:W-:Y:S01]  /*0320*/  @!P3 FMUL R26, R26, 16777216 ;  /* 0x4b8000001a1ab820 */ /* 0x000fe20000400000 */
[----:B0-----:R-:W-:-:S03]  /*0330*/  FSEL R27, R2, 1, P2 ;  /* 0x3f800000021b7808 */ /* 0x001fc60001000000 */
[----:B-1----:R-:W-:Y:S02]  /*0340*/  FMUL R3, R5, R26 ;  /* 0x0000001a05037220 */ /* 0x002fe40000400000 */
[----:B------:R-:W-:-:S04]  /*0350*/  @!P5 FMUL R27, R27, 16777216 ;  /* 0x4b8000001b1bd820 */ /* 0x000fc80000400000 */
[----:B-----5:R-:W-:Y:S02]  /*0360*/  FMUL R5, R6, R27 ;  /* 0x0000001b06057220 */ /* 0x020fe40000400000 */
[----:B------:R-:W2:Y:S01]  /*0370*/  LDG.E.EL.128 R24, desc[UR4][R24.64] ;  /* 0x0000000418187981 */ /* 0x000ea2000c2e1d00 */
[----:B------:R-:W-:-:S04]  /*0380*/  FADD R7, R7, 9.9999997473787516356e-06 ;  /* 0x3727c5ac07077421 */ /* 0x000fc80000000000 */
[----:B------:R0:W1:Y:S01]  /*0390*/  MUFU.SQRT R28, R7 ;  /* 0x00000007001c7308 */ /* 0x0000620000002000 */
[----:B------:R-:W-:Y:S01]  /*03a0*/  FSEL R29, R2, 1, P1 ;  /* 0x3f800000021d7808 */ /* 0x000fe20000800000 */
[----:B0-----:R-:W0:Y:S01]  /*03b0*/  LDC.64 R6, c[0x0][0x238] ;  /* 0x00008e00ff067b82 */ /* 0x001e220000000a00 */
[C---:B-1----:R-:W-:Y:S02]  /*03c0*/  FSETP.GT.AND P0, PT, R28.reuse, 8.50705917302346158658e+37, PT ;  /* 0x7e8000001c00780b */ /* 0x042fe40003f04000 */
[----:B------:R-:W-:-:S11]  /*03d0*/  FSETP.GEU.AND P1, PT, R28, 1.175494350822287508e-38, PT ;  /* 0x008000001c00780b */ /* 0x000fd60003f2e000 */
[----:B------:R-:W-:-:S04]  /*03e0*/  @P0 FMUL R28, R28, 0.25 ;  /* 0x3e8000001c1c0820 */ /* 0x000fc80000400000 */
[----:B------:R-:W-:Y:S01]  /*03f0*/  @!P1 FMUL R28, R28, 16777216 ;  /* 0x4b8000001c1c9820 */ /* 0x000fe20000400000 */
[----:B------:R-:W-:-:S05]  /*0400*/  @!P4 FMUL R29, R29, 16777216 ;  /* 0x4b8000001d1dc820 */ /* 0x000fca0000400000 */
[----:B------:R-:W1:Y:S01]  /*0410*/  MUFU.RCP R28, R28 ;  /* 0x0000001c001c7308 */ /* 0x000e620000001000 */
[----:B------:R-:W-:Y:S01]  /*0420*/  FMUL R4, R4, R29 ;  /* 0x0000001d04047220 */ /* 0x000fe20000400000 */
[----:B------:R-:W-:-:S05]  /*0430*/  FSEL R29, R2, 1, P0 ;  /* 0x3f800000021d7808 */ /* 0x000fca0000000000 */
[----:B------:R-:W-:Y:S01]  /*0440*/  @!P1 FMUL R29, R29, 16777216 ;  /* 0x4b8000001d1d9820 */ /* 0x000fe20000400000 */
[----:B---3--:R-:W-:Y:S01]  /*0450*/  FADD R19, R19, -R15 ;  /* 0x8000000f13137221 */ /* 0x008fe20000000000 */
[----:B------:R-:W-:Y:S01]  /*0460*/  FADD R16, R16, -R12 ;  /* 0x8000000c10107221 */ /* 0x000fe20000000000 */
[----:B------:R-:W-:Y:S01]  /*0470*/  FADD R18, R18, -R14 ;  /* 0x8000000e12127221 */ /* 0x000fe20000000000 */
[----:B-1----:R-:W-:Y:S01]  /*0480*/  FMUL R2, R28, R29 ;  /* 0x0000001d1c027220 */ /* 0x002fe20000400000 */
[----:B------:R-:W-:Y:S01]  /*0490*/  FADD R17, R17, -R13 ;  /* 0x8000000d11117221 */ /* 0x000fe20000000000 */
[----:B----4-:R-:W-:Y:S01]  /*04a0*/  FADD R11, R11, -R15 ;  /* 0x8000000f0b0b7221 */ /* 0x010fe20000000000 */
[----:B------:R-:W-:Y:S01]  /*04b0*/  FADD R8, R8, -R12 ;  /* 0x8000000c08087221 */ /* 0x000fe20000000000 */
[----:B------:R-:W-:Y:S02]  /*04c0*/  FADD R12, R10, -R14 ;  /* 0x8000000e0a0c7221 */ /* 0x000fe40000000000 */
[C---:B------:R-:W-:Y:S01]  /*04d0*/  FMUL R10, R2.reuse, R11 ;  /* 0x0000000b020a7220 */ /* 0x040fe20000400000 */
[----:B------:R-:W-:Y:S01]  /*04e0*/  FMUL R2, R2, R19 ;  /* 0x0000001302027220 */ /* 0x000fe20000400000 */
[----:B------:R-:W-:Y:S01]  /*04f0*/  FADD R9, R9, -R13 ;  /* 0x8000000d09097221 */ /* 0x000fe20000000000 */
[C---:B------:R-:W-:Y:S01]  /*0500*/  FMUL R11, R5.reuse, R12 ;  /* 0x0000000c050b7220 */ /* 0x040fe20000400000 */
[----:B------:R-:W-:Y:S01]  /*0510*/  FMUL R5, R5, R18 ;  /* 0x0000001205057220 */ /* 0x000fe20000400000 */
[C---:B------:R-:W-:Y:S01]  /*0520*/  FMUL R15, R3.reuse, R8 ;  /* 0x00000008030f7220 */ /* 0x040fe20000400000 */
[C---:B------:R-:W-:Y:S01]  /*0530*/  FMUL R8, R4.reuse, R17 ;  /* 0x0000001104087220 */ /* 0x040fe20000400000 */
[----:B------:R-:W-:Y:S01]  /*0540*/  FMUL R13, R3, R16 ;  /* 0x00000010030d7220 */ /* 0x000fe20000400000 */
[----:B------:R-:W-:Y:S01]  /*0550*/  FMUL R12, R4, R9 ;  /* 0x00000009040c7220 */ /* 0x000fe20000400000 */
[----:B--2---:R-:W-:Y:S01]  /*0560*/  FFMA R2, R23, R2, R27 ;  /* 0x0000000217027223 */ /* 0x004fe2000000001b */
[----:B------:R-:W-:Y:S01]  /*0570*/  FFMA R5, R22, R5, R26 ;  /* 0x0000000516057223 */ /* 0x000fe2000000001a */
[----:B------:R-:W-:Y:S01]  /*0580*/  FFMA R8, R21, R8, R25 ;  /* 0x0000000815087223 */ /* 0x000fe20000000019 */
[----:B------:R-:W-:Y:S01]  /*0590*/  FFMA R10, R23, R10, R27 ;  /* 0x0000000a170a7223 */ /* 0x000fe2000000001b */
[C-C-:B------:R-:W-:Y:S01]  /*05a0*/  FFMA R3, R20.reuse, R15, R24.reuse ;  /* 0x0000000f14037223 */ /* 0x140fe20000000018 */
[----:B------:R-:W-:Y:S01]  /*05b0*/  FFMA R4, R20, R13, R24 ;  /* 0x0000000d14047223 */ /* 0x000fe20000000018 */
[----:B------:R-:W-:Y:S01]  /*05c0*/  FFMA R9, R21, R12, R25 ;  /* 0x0000000c15097223 */ /* 0x000fe20000000019 */
[----:B------:R-:W-:Y:S01]  /*05d0*/  FFMA R22, R22, R11, R26 ;  /* 0x0000000b16167223 */ /* 0x000fe2000000001a */
[----:B------:R-:W-:Y:S01]  /*05e0*/  FSETP.GEU.AND P6, PT, R2, RZ, PT ;  /* 0x000000ff0200720b */ /* 0x000fe20003fce000 */
[----:B0-----:R-:W-:Y:S01]  /*05f0*/  IMAD.WIDE R12, R0, 0x4, R6 ;  /* 0x00000004000c7825 */ /* 0x001fe200078e0206 */
[----:B------:R-:W-:-:S02]  /*0600*/  FSETP.GEU.AND P5, PT, R5, RZ, PT ;  /* 0x000000ff0500720b */ /* 0x000fc40003fae000 */
[----:B------:R-:W-:Y:S02]  /*0610*/  FSETP.GEU.AND P4, PT, R8, RZ, PT ;  /* 0x000000ff0800720b */ /* 0x000fe40003f8e000 */
[----:B------:R-:W-:Y:S02]  /*0620*/  FSETP.GEU.AND P3, PT, R10, RZ, PT ;  /* 0x000000ff0a00720b */ /* 0x000fe40003f6e000 */
[----:B------:R-:W-:Y:S02]  /*0630*/  SEL R7, R2, RZ, P6 ;  /* 0x000000ff02077207 */ /* 0x000fe40003000000 */
[----:B------:R-:W-:Y:S02]  /*0640*/  FSETP.GEU.AND P0, PT, R4, RZ, PT ;  /* 0x000000ff0400720b */ /* 0x000fe40003f0e000 */
[----:B------:R-:W-:Y:S02]  /*0650*/  FSETP.GEU.AND P2, PT, R22, RZ, PT ;  /* 0x000000ff1600720b */ /* 0x000fe40003f4e000 */
[----:B------:R-:W-:-:S02]  /*0660*/  FSETP.GEU.AND P1, PT, R9, RZ, PT ;  /* 0x000000ff0900720b */ /* 0x000fc40003f2e000 */
[----:B------:R-:W-:Y:S02]  /*0670*/  FSETP.GEU.AND P6, PT, R3, RZ, PT ;  /* 0x000000ff0300720b */ /* 0x000fe40003fce000 */
[----:B------:R-:W-:Y:S02]  /*0680*/  SEL R6, R5, RZ, P5 ;  /* 0x000000ff05067207 */ /* 0x000fe40002800000 */
[----:B------:R-:W-:Y:S02]  /*0690*/  SEL R5, R8, RZ, P4 ;  /* 0x000000ff08057207 */ /* 0x000fe40002000000 */
[----:B------:R-:W-:Y:S02]  /*06a0*/  SEL R11, R10, RZ, P3 ;  /* 0x000000ff0a0b7207 */ /* 0x000fe40001800000 */
[----:B------:R-:W-:Y:S02]  /*06b0*/  SEL R10, R22, RZ, P2 ;  /* 0x000000ff160a7207 */ /* 0x000fe40001000000 */
[----:B------:R-:W-:-:S02]  /*06c0*/  SEL R9, R9, RZ, P1 ;  /* 0x000000ff09097207 */ /* 0x000fc40000800000 */
[----:B------:R-:W-:Y:S02]  /*06d0*/  SEL R8, R3, RZ, P6 ;  /* 0x000000ff03087207 */ /* 0x000fe40003000000 */
[----:B------:R-:W-:-:S03]  /*06e0*/  SEL R4, R4, RZ, P0 ;  /* 0x000000ff04047207 */ /* 0x000fc60000000000 */
[----:B------:R-:W-:Y:S04]  /*06f0*/  STG.E.128 desc[UR4][R12.64], R8 ;  /* 0x000000080c007986 */ /* 0x000fe8000c101d04 */
[----:B------:R-:W-:Y:S01]  /*0700*/  STG.E.128 desc[UR4][R12.64+0x800], R4 ;  /* 0x000800040c007986 */ /* 0x000fe2000c101d04 */
[----:B------:R-:W-:Y:S05]  /*0710*/  EXIT ;  /* 0x000000000000794d */ /* 0x000fea0003800000 */
.L_x_0:
[----:B------:R-:W-:-:S00]  /*0720*/  BRA `(.L_x_0) ;  /* 0xfffffffc00fc7947 */ /* 0x000fc0000383ffff */
[----:B------:R-:W-:-:S00]  /*0730*/  NOP ;  /* 0x0000000000007918 */ /* 0x000fc00000000000 */
        /* <DEDUP_REMOVED lines=12> */
.L_x_1:


//--------------------- .nv.global.init           --------------------------
	.section	.nv.global.init,"aw",@progbits
.nv.global.init:
	.type		_$_str,@object
	.size		_$_str,(_$_str_$_2 - _$_str)
_$_str:
        /*0000*/ 	.byte	0x5f, 0x5f, 0x43, 0x55, 0x44, 0x41, 0x5f, 0x46, 0x54, 0x5a, 0x00
	.type		_$_str_$_2,@object
	.size		_$_str_$_2,(.L_1 - _$_str_$_2)
_$_str_$_2:
        /*000b*/ 	.byte	0x5f, 0x5f, 0x43, 0x55, 0x44, 0x41, 0x5f, 0x50, 0x52, 0x45, 0x43, 0x5f, 0x53, 0x51, 0x52, 0x54
        /*001b*/ 	.byte	0x00
.L_1:


//--------------------- .nv.constant0.triton_poi_fused__native_batch_norm_legit_no_training_relu_8 --------------------------
	.section	.nv.constant0.triton_poi_fused__native_batch_norm_legit_no_training_relu_8,"a",@progbits
	.sectionflags	@""
	.align	4
.nv.constant0.triton_poi_fused__native_batch_norm_legit_no_training_relu_8:
	.zero		580
